//
// Generated by NVIDIA NVVM Compiler
//
// Compiler Build ID: CL-36424714
// Cuda compilation tools, release 13.0, V13.0.88
// Based on NVVM 20.0.0
//

.version 9.0
.target sm_100
.address_size 64

	// .globl	_Z15flush_l2_kernelILi128EEvPKiPi

.visible .entry _Z15flush_l2_kernelILi128EEvPKiPi(
	.param .u64 .ptr .align 1 _Z15flush_l2_kernelILi128EEvPKiPi_param_0,
	.param .u64 .ptr .align 1 _Z15flush_l2_kernelILi128EEvPKiPi_param_1
)
{
	.reg .pred 	%p<2>;
	.reg .b32 	%r<102>;
	.reg .b64 	%rd<135>;

	ld.param.u64 	%rd34, [_Z15flush_l2_kernelILi128EEvPKiPi_param_0];
	ld.param.u64 	%rd1, [_Z15flush_l2_kernelILi128EEvPKiPi_param_1];
	mov.u32 	%r66, %tid.x;
	and.b32  	%r67, %r66, 992;
	mov.u32 	%r68, %ctaid.x;
	shl.b32 	%r69, %r68, 7;
	cvt.u64.u32 	%rd35, %r69;
	cvt.u64.u32 	%rd36, %r67;
	add.s64 	%rd37, %rd35, %rd36;
	and.b32  	%r70, %r66, 31;
	cvt.u64.u32 	%rd38, %r70;
	or.b64  	%rd39, %rd37, %rd38;
	shl.b64 	%rd40, %rd39, 2;
	add.s64 	%rd2, %rd34, %rd40;
	mov.b32 	%r4, 0;
	// begin inline asm
	{.reg .s32 val;
 ld.global.cg.b32 val, [%rd2];
 add.s32 %r4, val, %r4;}

	// end inline asm
	xor.b32  	%r71, %r70, 1;
	cvt.u64.u32 	%rd41, %r71;
	or.b64  	%rd42, %rd37, %rd41;
	shl.b64 	%rd43, %rd42, 2;
	add.s64 	%rd3, %rd34, %rd43;
	// begin inline asm
	{.reg .s32 val;
 ld.global.cg.b32 val, [%rd3];
 add.s32 %r4, val, %r4;}

	// end inline asm
	xor.b32  	%r72, %r70, 2;
	cvt.u64.u32 	%rd44, %r72;
	or.b64  	%rd45, %rd37, %rd44;
	shl.b64 	%rd46, %rd45, 2;
	add.s64 	%rd4, %rd34, %rd46;
	// begin inline asm
	{.reg .s32 val;
 ld.global.cg.b32 val, [%rd4];
 add.s32 %r4, val, %r4;}

	// end inline asm
	xor.b32  	%r73, %r70, 3;
	cvt.u64.u32 	%rd47, %r73;
	or.b64  	%rd48, %rd37, %rd47;
	shl.b64 	%rd49, %rd48, 2;
	add.s64 	%rd5, %rd34, %rd49;
	// begin inline asm
	{.reg .s32 val;
 ld.global.cg.b32 val, [%rd5];
 add.s32 %r4, val, %r4;}

	// end inline asm
	xor.b32  	%r74, %r70, 4;
	cvt.u64.u32 	%rd50, %r74;
	or.b64  	%rd51, %rd37, %rd50;
	shl.b64 	%rd52, %rd51, 2;
	add.s64 	%rd6, %rd34, %rd52;
	// begin inline asm
	{.reg .s32 val;
 ld.global.cg.b32 val, [%rd6];
 add.s32 %r4, val, %r4;}

	// end inline asm
	xor.b32  	%r75, %r70, 5;
	cvt.u64.u32 	%rd53, %r75;
	or.b64  	%rd54, %rd37, %rd53;
	shl.b64 	%rd55, %rd54, 2;
	add.s64 	%rd7, %rd34, %rd55;
	// begin inline asm
	{.reg .s32 val;
 ld.global.cg.b32 val, [%rd7];
 add.s32 %r4, val, %r4;}

	// end inline asm
	xor.b32  	%r76, %r70, 6;
	cvt.u64.u32 	%rd56, %r76;
	or.b64  	%rd57, %rd37, %rd56;
	shl.b64 	%rd58, %rd57, 2;
	add.s64 	%rd8, %rd34, %rd58;
	// begin inline asm
	{.reg .s32 val;
 ld.global.cg.b32 val, [%rd8];
 add.s32 %r4, val, %r4;}

	// end inline asm
	xor.b32  	%r77, %r70, 7;
	cvt.u64.u32 	%rd59, %r77;
	or.b64  	%rd60, %rd37, %rd59;
	shl.b64 	%rd61, %rd60, 2;
	add.s64 	%rd9, %rd34, %rd61;
	// begin inline asm
	{.reg .s32 val;
 ld.global.cg.b32 val, [%rd9];
 add.s32 %r4, val, %r4;}

	// end inline asm
	xor.b32  	%r78, %r70, 8;
	cvt.u64.u32 	%rd62, %r78;
	or.b64  	%rd63, %rd37, %rd62;
	shl.b64 	%rd64, %rd63, 2;
	add.s64 	%rd10, %rd34, %rd64;
	// begin inline asm
	{.reg .s32 val;
 ld.global.cg.b32 val, [%rd10];
 add.s32 %r4, val, %r4;}

	// end inline asm
	xor.b32  	%r79, %r70, 9;
	cvt.u64.u32 	%rd65, %r79;
	or.b64  	%rd66, %rd37, %rd65;
	shl.b64 	%rd67, %rd66, 2;
	add.s64 	%rd11, %rd34, %rd67;
	// begin inline asm
	{.reg .s32 val;
 ld.global.cg.b32 val, [%rd11];
 add.s32 %r4, val, %r4;}

	// end inline asm
	xor.b32  	%r80, %r70, 10;
	cvt.u64.u32 	%rd68, %r80;
	or.b64  	%rd69, %rd37, %rd68;
	shl.b64 	%rd70, %rd69, 2;
	add.s64 	%rd12, %rd34, %rd70;
	// begin inline asm
	{.reg .s32 val;
 ld.global.cg.b32 val, [%rd12];
 add.s32 %r4, val, %r4;}

	// end inline asm
	xor.b32  	%r81, %r70, 11;
	cvt.u64.u32 	%rd71, %r81;
	or.b64  	%rd72, %rd37, %rd71;
	shl.b64 	%rd73, %rd72, 2;
	add.s64 	%rd13, %rd34, %rd73;
	// begin inline asm
	{.reg .s32 val;
 ld.global.cg.b32 val, [%rd13];
 add.s32 %r4, val, %r4;}

	// end inline asm
	xor.b32  	%r82, %r70, 12;
	cvt.u64.u32 	%rd74, %r82;
	or.b64  	%rd75, %rd37, %rd74;
	shl.b64 	%rd76, %rd75, 2;
	add.s64 	%rd14, %rd34, %rd76;
	// begin inline asm
	{.reg .s32 val;
 ld.global.cg.b32 val, [%rd14];
 add.s32 %r4, val, %r4;}

	// end inline asm
	xor.b32  	%r83, %r70, 13;
	cvt.u64.u32 	%rd77, %r83;
	or.b64  	%rd78, %rd37, %rd77;
	shl.b64 	%rd79, %rd78, 2;
	add.s64 	%rd15, %rd34, %rd79;
	// begin inline asm
	{.reg .s32 val;
 ld.global.cg.b32 val, [%rd15];
 add.s32 %r4, val, %r4;}

	// end inline asm
	xor.b32  	%r84, %r70, 14;
	cvt.u64.u32 	%rd80, %r84;
	or.b64  	%rd81, %rd37, %rd80;
	shl.b64 	%rd82, %rd81, 2;
	add.s64 	%rd16, %rd34, %rd82;
	// begin inline asm
	{.reg .s32 val;
 ld.global.cg.b32 val, [%rd16];
 add.s32 %r4, val, %r4;}

	// end inline asm
	xor.b32  	%r85, %r70, 15;
	cvt.u64.u32 	%rd83, %r85;
	or.b64  	%rd84, %rd37, %rd83;
	shl.b64 	%rd85, %rd84, 2;
	add.s64 	%rd17, %rd34, %rd85;
	// begin inline asm
	{.reg .s32 val;
 ld.global.cg.b32 val, [%rd17];
 add.s32 %r4, val, %r4;}

	// end inline asm
	xor.b32  	%r86, %r70, 16;
	cvt.u64.u32 	%rd86, %r86;
	or.b64  	%rd87, %rd37, %rd86;
	shl.b64 	%rd88, %rd87, 2;
	add.s64 	%rd18, %rd34, %rd88;
	// begin inline asm
	{.reg .s32 val;
 ld.global.cg.b32 val, [%rd18];
 add.s32 %r4, val, %r4;}

	// end inline asm
	xor.b32  	%r87, %r70, 17;
	cvt.u64.u32 	%rd89, %r87;
	or.b64  	%rd90, %rd37, %rd89;
	shl.b64 	%rd91, %rd90, 2;
	add.s64 	%rd19, %rd34, %rd91;
	// begin inline asm
	{.reg .s32 val;
 ld.global.cg.b32 val, [%rd19];
 add.s32 %r4, val, %r4;}

	// end inline asm
	xor.b32  	%r88, %r70, 18;
	cvt.u64.u32 	%rd92, %r88;
	or.b64  	%rd93, %rd37, %rd92;
	shl.b64 	%rd94, %rd93, 2;
	add.s64 	%rd20, %rd34, %rd94;
	// begin inline asm
	{.reg .s32 val;
 ld.global.cg.b32 val, [%rd20];
 add.s32 %r4, val, %r4;}

	// end inline asm
	xor.b32  	%r89, %r70, 19;
	cvt.u64.u32 	%rd95, %r89;
	or.b64  	%rd96, %rd37, %rd95;
	shl.b64 	%rd97, %rd96, 2;
	add.s64 	%rd21, %rd34, %rd97;
	// begin inline asm
	{.reg .s32 val;
 ld.global.cg.b32 val, [%rd21];
 add.s32 %r4, val, %r4;}

	// end inline asm
	xor.b32  	%r90, %r70, 20;
	cvt.u64.u32 	%rd98, %r90;
	or.b64  	%rd99, %rd37, %rd98;
	shl.b64 	%rd100, %rd99, 2;
	add.s64 	%rd22, %rd34, %rd100;
	// begin inline asm
	{.reg .s32 val;
 ld.global.cg.b32 val, [%rd22];
 add.s32 %r4, val, %r4;}

	// end inline asm
	xor.b32  	%r91, %r70, 21;
	cvt.u64.u32 	%rd101, %r91;
	or.b64  	%rd102, %rd37, %rd101;
	shl.b64 	%rd103, %rd102, 2;
	add.s64 	%rd23, %rd34, %rd103;
	// begin inline asm
	{.reg .s32 val;
 ld.global.cg.b32 val, [%rd23];
 add.s32 %r4, val, %r4;}

	// end inline asm
	xor.b32  	%r92, %r70, 22;
	cvt.u64.u32 	%rd104, %r92;
	or.b64  	%rd105, %rd37, %rd104;
	shl.b64 	%rd106, %rd105, 2;
	add.s64 	%rd24, %rd34, %rd106;
	// begin inline asm
	{.reg .s32 val;
 ld.global.cg.b32 val, [%rd24];
 add.s32 %r4, val, %r4;}

	// end inline asm
	xor.b32  	%r93, %r70, 23;
	cvt.u64.u32 	%rd107, %r93;
	or.b64  	%rd108, %rd37, %rd107;
	shl.b64 	%rd109, %rd108, 2;
	add.s64 	%rd25, %rd34, %rd109;
	// begin inline asm
	{.reg .s32 val;
 ld.global.cg.b32 val, [%rd25];
 add.s32 %r4, val, %r4;}

	// end inline asm
	xor.b32  	%r94, %r70, 24;
	cvt.u64.u32 	%rd110, %r94;
	or.b64  	%rd111, %rd37, %rd110;
	shl.b64 	%rd112, %rd111, 2;
	add.s64 	%rd26, %rd34, %rd112;
	// begin inline asm
	{.reg .s32 val;
 ld.global.cg.b32 val, [%rd26];
 add.s32 %r4, val, %r4;}

	// end inline asm
	xor.b32  	%r95, %r70, 25;
	cvt.u64.u32 	%rd113, %r95;
	or.b64  	%rd114, %rd37, %rd113;
	shl.b64 	%rd115, %rd114, 2;
	add.s64 	%rd27, %rd34, %rd115;
	// begin inline asm
	{.reg .s32 val;
 ld.global.cg.b32 val, [%rd27];
 add.s32 %r4, val, %r4;}

	// end inline asm
	xor.b32  	%r96, %r70, 26;
	cvt.u64.u32 	%rd116, %r96;
	or.b64  	%rd117, %rd37, %rd116;
	shl.b64 	%rd118, %rd117, 2;
	add.s64 	%rd28, %rd34, %rd118;
	// begin inline asm
	{.reg .s32 val;
 ld.global.cg.b32 val, [%rd28];
 add.s32 %r4, val, %r4;}

	// end inline asm
	xor.b32  	%r97, %r70, 27;
	cvt.u64.u32 	%rd119, %r97;
	or.b64  	%rd120, %rd37, %rd119;
	shl.b64 	%rd121, %rd120, 2;
	add.s64 	%rd29, %rd34, %rd121;
	// begin inline asm
	{.reg .s32 val;
 ld.global.cg.b32 val, [%rd29];
 add.s32 %r4, val, %r4;}

	// end inline asm
	xor.b32  	%r98, %r70, 28;
	cvt.u64.u32 	%rd122, %r98;
	or.b64  	%rd123, %rd37, %rd122;
	shl.b64 	%rd124, %rd123, 2;
	add.s64 	%rd30, %rd34, %rd124;
	// begin inline asm
	{.reg .s32 val;
 ld.global.cg.b32 val, [%rd30];
 add.s32 %r4, val, %r4;}

	// end inline asm
	xor.b32  	%r99, %r70, 29;
	cvt.u64.u32 	%rd125, %r99;
	or.b64  	%rd126, %rd37, %rd125;
	shl.b64 	%rd127, %rd126, 2;
	add.s64 	%rd31, %rd34, %rd127;
	// begin inline asm
	{.reg .s32 val;
 ld.global.cg.b32 val, [%rd31];
 add.s32 %r4, val, %r4;}

	// end inline asm
	xor.b32  	%r100, %r70, 30;
	cvt.u64.u32 	%rd128, %r100;
	or.b64  	%rd129, %rd37, %rd128;
	shl.b64 	%rd130, %rd129, 2;
	add.s64 	%rd32, %rd34, %rd130;
	// begin inline asm
	{.reg .s32 val;
 ld.global.cg.b32 val, [%rd32];
 add.s32 %r4, val, %r4;}

	// end inline asm
	xor.b32  	%r101, %r70, 31;
	cvt.u64.u32 	%rd131, %r101;
	or.b64  	%rd132, %rd37, %rd131;
	shl.b64 	%rd133, %rd132, 2;
	add.s64 	%rd33, %rd34, %rd133;
	// begin inline asm
	{.reg .s32 val;
 ld.global.cg.b32 val, [%rd33];
 add.s32 %r4, val, %r4;}

	// end inline asm
	setp.eq.s32 	%p1, %r4, 0;
	@%p1 bra 	$L__BB0_2;
	cvta.to.global.u64 	%rd134, %rd1;
	st.global.u32 	[%rd134], %r4;
$L__BB0_2:
	ret;

}


// ===== COMPILED SASS (sm_100) =====

	.target	sm_100

	.elftype	@"ET_EXEC"


//--------------------- .note.nv.tkinfo           --------------------------
	.section	.note.nv.tkinfo,"",@"SHT_NOTE"
	.sectionflags	@"SHF_NOTE_NV_TKINFO"
	.tkinfo
        /*0018*/ 	.word	0x00000002
        /*0030*/ 	.string	""
        /*0030*/ 	.string	"ptxas"
        /*0030*/ 	.string	"Cuda compilation tools, release 13.0, V13.0.88"
        /*0030*/ 	.string	"Build cuda_13.0.r13.0/compiler.36424714_0"
        /*0030*/ 	.string	"-arch sm_100 -m 64 "



//--------------------- .note.nv.cuinfo           --------------------------
	.section	.note.nv.cuinfo,"",@"SHT_NOTE"
	.sectionflags	@"SHF_NOTE_NV_CUINFO"
        /*0018*/ 	.short	0x0002
        /*001a*/ 	.short	0x0064
        /*001c*/ 	.short	0x0082
	.zero		2


//--------------------- .nv.info                  --------------------------
	.section	.nv.info,"",@"SHT_CUDA_INFO"
	.align	4


	//----- nvinfo : EIATTR_REGCOUNT
	.align		4
        /*0000*/ 	.byte	0x04, 0x2f
        /*0002*/ 	.short	(.L_1 - .L_0)
	.align		4
.L_0:
        /*0004*/ 	.word	index@(_Z15flush_l2_kernelILi128EEvPKiPi)
        /*0008*/ 	.word	0x00000020


	//----- nvinfo : EIATTR_FRAME_SIZE
	.align		4
.L_1:
        /*000c*/ 	.byte	0x04, 0x11
        /*000e*/ 	.short	(.L_3 - .L_2)
	.align		4
.L_2:
        /*0010*/ 	.word	index@(_Z15flush_l2_kernelILi128EEvPKiPi)
        /*0014*/ 	.word	0x00000000


	//----- nvinfo : EIATTR_MIN_STACK_SIZE
	.align		4
.L_3:
        /*0018*/ 	.byte	0x04, 0x12
        /*001a*/ 	.short	(.L_5 - .L_4)
	.align		4
.L_4:
        /*001c*/ 	.word	index@(_Z15flush_l2_kernelILi128EEvPKiPi)
        /*0020*/ 	.word	0x00000000
.L_5:


//--------------------- .nv.compat                --------------------------
	.section	.nv.compat,"",@"SHT_CUDA_COMPAT_INFO"
	.align	4
        /*0000*/ 	.byte	0x02, 0x09, 0x00, 0x00, 0x02, 0x02, 0x01, 0x00, 0x02, 0x05, 0x05, 0x00, 0x03, 0x07, 0x01, 0x01
        /*0010*/ 	.byte	0x02, 0x03, 0x00, 0x00, 0x02, 0x06, 0x01, 0x00, 0x04, 0x0b, 0x08, 0x00, 0x09, 0x00, 0x00, 0x00
        /*0020*/ 	.byte	0x00, 0x00, 0x00, 0x00


//--------------------- .nv.info._Z15flush_l2_kernelILi128EEvPKiPi --------------------------
	.section	.nv.info._Z15flush_l2_kernelILi128EEvPKiPi,"",@"SHT_CUDA_INFO"
	.sectionflags	@""
	.align	4


	//----- nvinfo : EIATTR_CUDA_API_VERSION
	.align		4
        /*0000*/ 	.byte	0x04, 0x37
        /*0002*/ 	.short	(.L_7 - .L_6)
.L_6:
        /*0004*/ 	.word	0x00000082


	//----- nvinfo : EIATTR_KPARAM_INFO
	.align		4
.L_7:
        /*0008*/ 	.byte	0x04, 0x17
        /*000a*/ 	.short	(.L_9 - .L_8)
.L_8:
        /*000c*/ 	.word	0x00000000
        /*0010*/ 	.short	0x0001
        /*0012*/ 	.short	0x0008
        /*0014*/ 	.byte	0x00, 0xf5, 0x21, 0x00


	//----- nvinfo : EIATTR_KPARAM_INFO
	.align		4
.L_9:
        /*0018*/ 	.byte	0x04, 0x17
        /*001a*/ 	.short	(.L_11 - .L_10)
.L_10:
        /*001c*/ 	.word	0x00000000
        /*0020*/ 	.short	0x0000
        /*0022*/ 	.short	0x0000
        /*0024*/ 	.byte	0x00, 0xf5, 0x21, 0x00


	//----- nvinfo : EIATTR_SPARSE_MMA_MASK
	.align		4
.L_11:
        /*0028*/ 	.byte	0x03, 0x50
        /*002a*/ 	.short	0x0000


	//----- nvinfo : EIATTR_MAXREG_COUNT
	.align		4
        /*002c*/ 	.byte	0x03, 0x1b
        /*002e*/ 	.short	0x00ff


	//----- nvinfo : EIATTR_MERCURY_ISA_VERSION
	.align		4
        /*0030*/ 	.byte	0x03, 0x5f
        /*0032*/ 	.short	0x0101


	//----- nvinfo : EIATTR_VRC_CTA_INIT_COUNT
	.align		4
        /*0034*/ 	.byte	0x02, 0x4a
	.zero		1
	.zero		1


	//----- nvinfo : EIATTR_EXIT_INSTR_OFFSETS
	.align		4
        /*0038*/ 	.byte	0x04, 0x1c
        /*003a*/ 	.short	(.L_13 - .L_12)


	//   ....[0]....
.L_12:
        /*003c*/ 	.word	0x000009a0


	//   ....[1]....
        /*0040*/ 	.word	0x000009d0


	//----- nvinfo : EIATTR_CBANK_PARAM_SIZE
	.align		4
.L_13:
        /*0044*/ 	.byte	0x03, 0x19
        /*0046*/ 	.short	0x0010


	//----- nvinfo : EIATTR_PARAM_CBANK
	.align		4
        /*0048*/ 	.byte	0x04, 0x0a
        /*004a*/ 	.short	(.L_15 - .L_14)
	.align		4
.L_14:
        /*004c*/ 	.word	index@(.nv.constant0._Z15flush_l2_kernelILi128EEvPKiPi)
        /*0050*/ 	.short	0x0380
        /*0052*/ 	.short	0x0010


	//----- nvinfo : EIATTR_SW_WAR
	.align		4
.L_15:
        /*0054*/ 	.byte	0x04, 0x36
        /*0056*/ 	.short	(.L_17 - .L_16)
.L_16:
        /*0058*/ 	.word	0x00000008
.L_17:


//--------------------- .nv.callgraph             --------------------------
	.section	.nv.callgraph,"",@"SHT_CUDA_CALLGRAPH"
	.align	4
	.sectionentsize	8
	.align		4
        /*0000*/ 	.word	0x00000000
	.align		4
        /*0004*/ 	.word	0xffffffff
	.align		4
        /*0008*/ 	.word	0x00000000
	.align		4
        /*000c*/ 	.word	0xfffffffe
	.align		4
        /*0010*/ 	.word	0x00000000
	.align		4
        /*0014*/ 	.word	0xfffffffd
	.align		4
        /*0018*/ 	.word	0x00000000
	.align		4
        /*001c*/ 	.word	0xfffffffc


//--------------------- .text._Z15flush_l2_kernelILi128EEvPKiPi --------------------------
	.section	.text._Z15flush_l2_kernelILi128EEvPKiPi,"ax",@progbits
	.align	128
        .global         _Z15flush_l2_kernelILi128EEvPKiPi
        .type           _Z15flush_l2_kernelILi128EEvPKiPi,@function
        .size           _Z15flush_l2_kernelILi128EEvPKiPi,(.L_x_1 - _Z15flush_l2_kernelILi128EEvPKiPi)
        .other          _Z15flush_l2_kernelILi128EEvPKiPi,@"STO_CUDA_ENTRY STV_DEFAULT"
_Z15flush_l2_kernelILi128EEvPKiPi:
.text._Z15flush_l2_kernelILi128EEvPKiPi:
[----:B------:R-:W-:Y:S01]  /*0000*/  LDC R1, c[0x0][0x37c] ;  /* 0x0000df00ff017b82 */ /* 0x000fe20000000800 */
[----:B------:R-:W0:Y:S01]  /*0010*/  S2R R29, SR_TID.X ;  /* 0x00000000001d7919 */ /* 0x000e220000002100 */
[----:B------:R-:W1:Y:S01]  /*0020*/  LDCU.64 UR6, c[0x0][0x380] ;  /* 0x00007000ff0677ac */ /* 0x000e620008000a00 */
[----:B------:R-:W2:Y:S01]  /*0030*/  S2R R3, SR_CTAID.X ;  /* 0x0000000000037919 */ /* 0x000ea20000002500 */
[----:B------:R-:W3:Y:S01]  /*0040*/  LDCU.64 UR4, c[0x0][0x358] ;  /* 0x00006b00ff0477ac */ /* 0x000ee20008000a00 */
[C---:B0-----:R-:W-:Y:S02]  /*0050*/  LOP3.LUT R16, R29.reuse, 0x3e0, RZ, 0xc0, !PT ;  /* 0x000003e01d107812 */ /* 0x041fe400078ec0ff */
[----:B------:R-:W-:Y:S02]  /*0060*/  LOP3.LUT R17, R29, 0x1f, RZ, 0xc0, !PT ;  /* 0x0000001f1d117812 */ /* 0x000fe400078ec0ff */
[----:B--2---:R-:W-:-:S04]  /*0070*/  LEA R16, P0, R3, R16, 0x7 ;  /* 0x0000001003107211 */ /* 0x004fc800078038ff */
[C---:B------:R-:W-:Y:S01]  /*0080*/  LOP3.LUT R0, R16.reuse, 0x2, R17, 0xf6, !PT ;  /* 0x0000000210007812 */ /* 0x040fe200078ef611 */
[----:B------:R-:W-:Y:S01]  /*0090*/  IMAD.X R21, RZ, RZ, RZ, P0 ;  /* 0x000000ffff157224 */ /* 0x000fe200000e06ff */
[C---:B------:R-:W-:Y:S02]  /*00a0*/  LOP3.LUT R4, R16.reuse, 0x1f, R29, 0xf8, !PT ;  /* 0x0000001f10047812 */ /* 0x040fe400078ef81d */
[----:B------:R-:W-:Y:S02]  /*00b0*/  LOP3.LUT R2, R16, 0x1, R17, 0xf6, !PT ;  /* 0x0000000110027812 */ /* 0x000fe400078ef611 */
[----:B-1----:R-:W-:Y:S02]  /*00c0*/  LEA R12, P2, R0, UR6, 0x2 ;  /* 0x00000006000c7c11 */ /* 0x002fe4000f8410ff */
[----:B------:R-:W-:Y:S02]  /*00d0*/  LEA R6, P0, R4, UR6, 0x2 ;  /* 0x0000000604067c11 */ /* 0x000fe4000f8010ff */
[----:B------:R-:W-:-:S02]  /*00e0*/  LEA R10, P1, R2, UR6, 0x2 ;  /* 0x00000006020a7c11 */ /* 0x000fc4000f8210ff */
[----:B------:R-:W-:Y:S02]  /*00f0*/  LEA.HI.X R13, R0, UR7, R21, 0x2, P2 ;  /* 0x00000007000d7c11 */ /* 0x000fe400090f1415 */
[----:B------:R-:W-:Y:S02]  /*0100*/  LOP3.LUT R0, R16, 0x3, R17, 0xf6, !PT ;  /* 0x0000000310007812 */ /* 0x000fe400078ef611 */
[--C-:B------:R-:W-:Y:S01]  /*0110*/  LEA.HI.X R7, R4, UR7, R21.reuse, 0x2, P0 ;  /* 0x0000000704077c11 */ /* 0x100fe200080f1415 */
[----:B---3--:R-:W2:Y:S01]  /*0120*/  LDG.E.STRONG.GPU R5, desc[UR4][R12.64] ;  /* 0x000000040c057981 */ /* 0x008ea2000c1ef900 */
[--C-:B------:R-:W-:Y:S02]  /*0130*/  LEA.HI.X R11, R2, UR7, R21.reuse, 0x2, P1 ;  /* 0x00000007020b7c11 */ /* 0x100fe400088f1415 */
[C---:B------:R-:W-:Y:S01]  /*0140*/  LEA R14, P0, R0.reuse, UR6, 0x2 ;  /* 0x00000006000e7c11 */ /* 0x040fe2000f8010ff */
[----:B------:R-:W2:Y:S03]  /*0150*/  LDG.E.STRONG.GPU R8, desc[UR4][R6.64] ;  /* 0x0000000406087981 */ /* 0x000ea6000c1ef900 */
[----:B------:R-:W-:Y:S01]  /*0160*/  LEA.HI.X R15, R0, UR7, R21, 0x2, P0 ;  /* 0x00000007000f7c11 */ /* 0x000fe200080f1415 */
[----:B------:R0:W2:Y:S01]  /*0170*/  LDG.E.STRONG.GPU R4, desc[UR4][R10.64] ;  /* 0x000000040a047981 */ /* 0x0000a2000c1ef900 */
[----:B------:R-:W-:-:S02]  /*0180*/  LOP3.LUT R0, R16, 0x4, R17, 0xf6, !PT ;  /* 0x0000000410007812 */ /* 0x000fc400078ef611 */
[--C-:B------:R-:W-:Y:S01]  /*0190*/  LOP3.LUT R24, R16, 0x5, R17.reuse, 0xf6, !PT ;  /* 0x0000000510187812 */ /* 0x100fe200078ef611 */
[----:B------:R-:W3:Y:S01]  /*01a0*/  LDG.E.STRONG.GPU R9, desc[UR4][R14.64] ;  /* 0x000000040e097981 */ /* 0x000ee2000c1ef900 */
[----:B------:R-:W-:Y:S02]  /*01b0*/  LEA R2, P1, R0, UR6, 0x2 ;  /* 0x0000000600027c11 */ /* 0x000fe4000f8210ff */
[----:B------:R-:W-:Y:S02]  /*01c0*/  LOP3.LUT R20, R16, 0x6, R17, 0xf6, !PT ;  /* 0x0000000610147812 */ /* 0x000fe400078ef611 */
[----:B------:R-:W-:Y:S02]  /*01d0*/  LEA.HI.X R3, R0, UR7, R21, 0x2, P1 ;  /* 0x0000000700037c11 */ /* 0x000fe400088f1415 */
[----:B0-----:R-:W-:Y:S02]  /*01e0*/  LEA R10, P0, R24, UR6, 0x2 ;  /* 0x00000006180a7c11 */ /* 0x001fe4000f8010ff */
[C-C-:B------:R-:W-:Y:S01]  /*01f0*/  LOP3.LUT R18, R16.reuse, 0x7, R17.reuse, 0xf6, !PT ;  /* 0x0000000710127812 */ /* 0x140fe200078ef611 */
[----:B------:R0:W3:Y:S01]  /*0200*/  LDG.E.STRONG.GPU R14, desc[UR4][R2.64] ;  /* 0x00000004020e7981 */ /* 0x0000e2000c1ef900 */
[----:B------:R-:W-:-:S02]  /*0210*/  LOP3.LUT R0, R16, 0x8, R17, 0xf6, !PT ;  /* 0x0000000810007812 */ /* 0x000fc400078ef611 */
[----:B------:R-:W-:Y:S02]  /*0220*/  LEA R22, P2, R20, UR6, 0x2 ;  /* 0x0000000614167c11 */ /* 0x000fe4000f8410ff */
[--C-:B------:R-:W-:Y:S02]  /*0230*/  LEA.HI.X R11, R24, UR7, R21.reuse, 0x2, P0 ;  /* 0x00000007180b7c11 */ /* 0x100fe400080f1415 */
[----:B------:R-:W-:Y:S02]  /*0240*/  LEA R12, P1, R18, UR6, 0x2 ;  /* 0x00000006120c7c11 */ /* 0x000fe4000f8210ff */
[----:B------:R-:W-:Y:S01]  /*0250*/  LEA R6, P0, R0, UR6, 0x2 ;  /* 0x0000000600067c11 */ /* 0x000fe2000f8010ff */
[----:B------:R1:W4:Y:S01]  /*0260*/  LDG.E.STRONG.GPU R15, desc[UR4][R10.64] ;  /* 0x000000040a0f7981 */ /* 0x000322000c1ef900 */
[--C-:B------:R-:W-:Y:S02]  /*0270*/  LEA.HI.X R23, R20, UR7, R21.reuse, 0x2, P2 ;  /* 0x0000000714177c11 */ /* 0x100fe400090f1415 */
[----:B------:R-:W-:-:S02]  /*0280*/  LEA.HI.X R13, R18, UR7, R21, 0x2, P1 ;  /* 0x00000007120d7c11 */ /* 0x000fc400088f1415 */
[----:B------:R-:W-:Y:S01]  /*0290*/  LEA.HI.X R7, R0, UR7, R21, 0x2, P0 ;  /* 0x0000000700077c11 */ /* 0x000fe200080f1415 */
[----:B------:R5:W4:Y:S04]  /*02a0*/  LDG.E.STRONG.GPU R18, desc[UR4][R22.64] ;  /* 0x0000000416127981 */ /* 0x000b28000c1ef900 */
[----:B------:R5:W4:Y:S04]  /*02b0*/  LDG.E.STRONG.GPU R0, desc[UR4][R12.64] ;  /* 0x000000040c007981 */ /* 0x000b28000c1ef900 */
[----:B------:R5:W4:Y:S01]  /*02c0*/  LDG.E.STRONG.GPU R19, desc[UR4][R6.64] ;  /* 0x0000000406137981 */ /* 0x000b22000c1ef900 */
[----:B------:R-:W-:-:S02]  /*02d0*/  LOP3.LUT R26, R16, 0x9, R17, 0xf6, !PT ;  /* 0x00000009101a7812 */ /* 0x000fc400078ef611 */
[--C-:B------:R-:W-:Y:S02]  /*02e0*/  LOP3.LUT R20, R16, 0xa, R17.reuse, 0xf6, !PT ;  /* 0x0000000a10147812 */ /* 0x100fe400078ef611 */
[----:B------:R-:W-:Y:S02]  /*02f0*/  LEA R24, P0, R26, UR6, 0x2 ;  /* 0x000000061a187c11 */ /* 0x000fe4000f8010ff */
[----:B------:R-:W-:Y:S02]  /*0300*/  LOP3.LUT R27, R16, 0xb, R17, 0xf6, !PT ;  /* 0x0000000b101b7812 */ /* 0x000fe400078ef611 */
[----:B0-----:R-:W-:Y:S02]  /*0310*/  LEA R2, P1, R20, UR6, 0x2 ;  /* 0x0000000614027c11 */ /* 0x001fe4000f8210ff */
[----:B------:R-:W-:Y:S02]  /*0320*/  LEA.HI.X R25, R26, UR7, R21, 0x2, P0 ;  /* 0x000000071a197c11 */ /* 0x000fe400080f1415 */
[----:B-1----:R-:W-:-:S02]  /*0330*/  LEA R10, P0, R27, UR6, 0x2 ;  /* 0x000000061b0a7c11 */ /* 0x002fc4000f8010ff */
[----:B------:R-:W-:Y:S01]  /*0340*/  LEA.HI.X R3, R20, UR7, R21, 0x2, P1 ;  /* 0x0000000714037c11 */ /* 0x000fe200088f1415 */
[----:B------:R-:W4:Y:S01]  /*0350*/  LDG.E.STRONG.GPU R28, desc[UR4][R24.64] ;  /* 0x00000004181c7981 */ /* 0x000f22000c1ef900 */
[C-C-:B------:R-:W-:Y:S02]  /*0360*/  LOP3.LUT R20, R16.reuse, 0xd, R17.reuse, 0xf6, !PT ;  /* 0x0000000d10147812 */ /* 0x140fe400078ef611 */
[----:B------:R-:W-:Y:S02]  /*0370*/  LOP3.LUT R26, R16, 0xc, R17, 0xf6, !PT ;  /* 0x0000000c101a7812 */ /* 0x000fe400078ef611 */
[----:B------:R-:W-:Y:S02]  /*0380*/  LEA.HI.X R11, R27, UR7, R21, 0x2, P0 ;  /* 0x000000071b0b7c11 */ /* 0x000fe400080f1415 */
[----:B-----5:R-:W-:Y:S01]  /*0390*/  LEA R22, P0, R20, UR6, 0x2 ;  /* 0x0000000614167c11 */ /* 0x020fe2000f8010ff */
[----:B------:R0:W5:Y:S01]  /*03a0*/  LDG.E.STRONG.GPU R27, desc[UR4][R2.64] ;  /* 0x00000004021b7981 */ /* 0x000162000c1ef900 */
[----:B------:R-:W-:-:S02]  /*03b0*/  LEA R12, P1, R26, UR6, 0x2 ;  /* 0x000000061a0c7c11 */ /* 0x000fc4000f8210ff */
[----:B------:R-:W-:Y:S02]  /*03c0*/  LOP3.LUT R7, R16, 0xe, R17, 0xf6, !PT ;  /* 0x0000000e10077812 */ /* 0x000fe400078ef611 */
[----:B------:R-:W-:Y:S02]  /*03d0*/  LEA.HI.X R23, R20, UR7, R21, 0x2, P0 ;  /* 0x0000000714177c11 */ /* 0x000fe400080f1415 */
[----:B------:R-:W-:Y:S02]  /*03e0*/  LOP3.LUT R20, R16, 0xf, R17, 0xf6, !PT ;  /* 0x0000000f10147812 */ /* 0x000fe400078ef611 */
[----:B------:R-:W-:Y:S01]  /*03f0*/  LEA.HI.X R13, R26, UR7, R21, 0x2, P1 ;  /* 0x000000071a0d7c11 */ /* 0x000fe200088f1415 */
[----:B------:R-:W5:Y:S01]  /*0400*/  LDG.E.STRONG.GPU R24, desc[UR4][R22.64] ;  /* 0x0000000416187981 */ /* 0x000f62000c1ef900 */
[C---:B------:R-:W-:Y:S02]  /*0410*/  LEA R6, P1, R7.reuse, UR6, 0x2 ;  /* 0x0000000607067c11 */ /* 0x040fe4000f8210ff */
[----:B0-----:R-:W-:Y:S01]  /*0420*/  LOP3.LUT R2, R16, 0x10, R17, 0xf6, !PT ;  /* 0x0000001010027812 */ /* 0x001fe200078ef611 */
[----:B------:R0:W5:Y:S01]  /*0430*/  LDG.E.STRONG.GPU R26, desc[UR4][R10.64] ;  /* 0x000000040a1a7981 */ /* 0x000162000c1ef900 */
[----:B------:R-:W-:-:S02]  /*0440*/  LEA.HI.X R7, R7, UR7, R21, 0x2, P1 ;  /* 0x0000000707077c11 */ /* 0x000fc400088f1415 */
[----:B------:R-:W-:Y:S01]  /*0450*/  LOP3.LUT R3, R16, 0x11, R17, 0xf6, !PT ;  /* 0x0000001110037812 */ /* 0x000fe200078ef611 */
[----:B------:R1:W5:Y:S04]  /*0460*/  LDG.E.STRONG.GPU R25, desc[UR4][R12.64] ;  /* 0x000000040c197981 */ /* 0x000368000c1ef900 */
[----:B------:R1:W5:Y:S01]  /*0470*/  LDG.E.STRONG.GPU R23, desc[UR4][R6.64] ;  /* 0x0000000406177981 */ /* 0x000362000c1ef900 */
[----:B0-----:R-:W-:Y:S02]  /*0480*/  LEA R10, P0, R20, UR6, 0x2 ;  /* 0x00000006140a7c11 */ /* 0x001fe4000f8010ff */
[----:B-1----:R-:W-:Y:S02]  /*0490*/  LEA R12, P1, R2, UR6, 0x2 ;  /* 0x00000006020c7c11 */ /* 0x002fe4000f8210ff */
[----:B------:R-:W-:-:S02]  /*04a0*/  LEA.HI.X R11, R20, UR7, R21, 0x2, P0 ;  /* 0x00000007140b7c11 */ /* 0x000fc400080f1415 */
[----:B------:R-:W-:Y:S02]  /*04b0*/  LOP3.LUT R20, R16, 0x12, R17, 0xf6, !PT ;  /* 0x0000001210147812 */ /* 0x000fe400078ef611 */
[----:B------:R-:W-:Y:S01]  /*04c0*/  LEA.HI.X R13, R2, UR7, R21, 0x2, P1 ;  /* 0x00000007020d7c11 */ /* 0x000fe200088f1415 */
[----:B------:R-:W5:Y:S01]  /*04d0*/  LDG.E.STRONG.GPU R22, desc[UR4][R10.64] ;  /* 0x000000040a167981 */ /* 0x000f62000c1ef900 */
[----:B------:R-:W-:Y:S02]  /*04e0*/  LEA R2, P1, R20, UR6, 0x2 ;  /* 0x0000000614027c11 */ /* 0x000fe4000f8210ff */
[C---:B------:R-:W-:Y:S02]  /*04f0*/  LOP3.LUT R7, R16.reuse, 0x13, R17, 0xf6, !PT ;  /* 0x0000001310077812 */ /* 0x040fe400078ef611 */
[----:B------:R-:W5:Y:S01]  /*0500*/  LDG.E.STRONG.GPU R13, desc[UR4][R12.64] ;  /* 0x000000040c0d7981 */ /* 0x000f62000c1ef900 */
[----:B------:R-:W-:Y:S02]  /*0510*/  LOP3.LUT R29, R16, 0x1f, R29, 0xf4, !PT ;  /* 0x0000001f101d7812 */ /* 0x000fe400078ef41d */
[----:B--2---:R-:W-:-:S02]  /*0520*/  IADD3 R8, PT, PT, R5, R4, R8 ;  /* 0x0000000405087210 */ /* 0x004fc40007ffe008 */
[----:B------:R-:W-:-:S04]  /*0530*/  LEA R4, P0, R3, UR6, 0x2 ;  /* 0x0000000603047c11 */ /* 0x000fc8000f8010ff */
[--C-:B------:R-:W-:Y:S02]  /*0540*/  LEA.HI.X R5, R3, UR7, R21.reuse, 0x2, P0 ;  /* 0x0000000703057c11 */ /* 0x100fe400080f1415 */
[----:B------:R-:W-:Y:S02]  /*0550*/  LEA.HI.X R3, R20, UR7, R21, 0x2, P1 ;  /* 0x0000000714037c11 */ /* 0x000fe400088f1415 */
[C---:B------:R-:W-:Y:S01]  /*0560*/  LEA R6, P0, R7.reuse, UR6, 0x2 ;  /* 0x0000000607067c11 */ /* 0x040fe2000f8010ff */
[----:B------:R0:W2:Y:S01]  /*0570*/  LDG.E.STRONG.GPU R12, desc[UR4][R4.64] ;  /* 0x00000004040c7981 */ /* 0x0000a2000c1ef900 */
[----:B------:R-:W-:Y:S02]  /*0580*/  LOP3.LUT R20, R16, 0x14, R17, 0xf6, !PT ;  /* 0x0000001410147812 */ /* 0x000fe400078ef611 */
[----:B------:R-:W-:Y:S01]  /*0590*/  LEA.HI.X R7, R7, UR7, R21, 0x2, P0 ;  /* 0x0000000707077c11 */ /* 0x000fe200080f1415 */
[----:B------:R3:W2:Y:S04]  /*05a0*/  LDG.E.STRONG.GPU R11, desc[UR4][R2.64] ;  /* 0x00000004020b7981 */ /* 0x0006a8000c1ef900 */
[----:B------:R-:W2:Y:S01]  /*05b0*/  LDG.E.STRONG.GPU R10, desc[UR4][R6.64] ;  /* 0x00000004060a7981 */ /* 0x000ea2000c1ef900 */
[----:B0-----:R-:W-:-:S04]  /*05c0*/  LEA R4, P0, R20, UR6, 0x2 ;  /* 0x0000000614047c11 */ /* 0x001fc8000f8010ff */
[----:B------:R-:W-:Y:S02]  /*05d0*/  LEA.HI.X R5, R20, UR7, R21, 0x2, P0 ;  /* 0x0000000714057c11 */ /* 0x000fe400080f1415 */
[----:B---3--:R-:W-:Y:S02]  /*05e0*/  IADD3 R2, PT, PT, R14, R9, R8 ;  /* 0x000000090e027210 */ /* 0x008fe40007ffe008 */
[--C-:B------:R-:W-:Y:S01]  /*05f0*/  LOP3.LUT R20, R16, 0x15, R17.reuse, 0xf6, !PT ;  /* 0x0000001510147812 */ /* 0x100fe200078ef611 */
[----:B------:R0:W3:Y:S01]  /*0600*/  LDG.E.STRONG.GPU R9, desc[UR4][R4.64] ;  /* 0x0000000404097981 */ /* 0x0000e2000c1ef900 */
[----:B----4-:R-:W-:Y:S02]  /*0610*/  IADD3 R18, PT, PT, R18, R15, R2 ;  /* 0x0000000f12127210 */ /* 0x010fe40007ffe002 */
[----:B------:R-:W-:Y:S02]  /*0620*/  LEA R14, P0, R20, UR6, 0x2 ;  /* 0x00000006140e7c11 */ /* 0x000fe4000f8010ff */
[----:B------:R-:W-:-:S02]  /*0630*/  LOP3.LUT R8, R16, 0x16, R17, 0xf6, !PT ;  /* 0x0000001610087812 */ /* 0x000fc400078ef611 */
[----:B------:R-:W-:Y:S02]  /*0640*/  LEA.HI.X R15, R20, UR7, R21, 0x2, P0 ;  /* 0x00000007140f7c11 */ /* 0x000fe400080f1415 */
[--C-:B0-----:R-:W-:Y:S02]  /*0650*/  LOP3.LUT R4, R16, 0x17, R17.reuse, 0xf6, !PT ;  /* 0x0000001710047812 */ /* 0x101fe400078ef611 */
[----:B------:R-:W-:Y:S02]  /*0660*/  IADD3 R0, PT, PT, R19, R0, R18 ;  /* 0x0000000013007210 */ /* 0x000fe40007ffe012 */
[----:B------:R-:W-:Y:S02]  /*0670*/  LEA R18, P0, R4, UR6, 0x2 ;  /* 0x0000000604127c11 */ /* 0x000fe4000f8010ff */
[----:B------:R-:W-:Y:S02]  /*0680*/  LEA R2, P1, R8, UR6, 0x2 ;  /* 0x0000000608027c11 */ /* 0x000fe4000f8210ff */
[----:B------:R-:W-:-:S02]  /*0690*/  LOP3.LUT R6, R16, 0x18, R17, 0xf6, !PT ;  /* 0x0000001810067812 */ /* 0x000fc400078ef611 */
[----:B------:R-:W-:Y:S02]  /*06a0*/  LOP3.LUT R20, R16, 0x19, R17, 0xf6, !PT ;  /* 0x0000001910147812 */ /* 0x000fe400078ef611 */
[--C-:B------:R-:W-:Y:S02]  /*06b0*/  LEA.HI.X R19, R4, UR7, R21.reuse, 0x2, P0 ;  /* 0x0000000704137c11 */ /* 0x100fe400080f1415 */
[--C-:B------:R-:W-:Y:S02]  /*06c0*/  LEA.HI.X R3, R8, UR7, R21.reuse, 0x2, P1 ;  /* 0x0000000708037c11 */ /* 0x100fe400088f1415 */
[C---:B------:R-:W-:Y:S01]  /*06d0*/  LEA R4, P0, R6.reuse, UR6, 0x2 ;  /* 0x0000000606047c11 */ /* 0x040fe2000f8010ff */
[----:B------:R0:W4:Y:S03]  /*06e0*/  LDG.E.STRONG.GPU R8, desc[UR4][R14.64] ;  /* 0x000000040e087981 */ /* 0x000126000c1ef900 */
[----:B------:R-:W-:Y:S01]  /*06f0*/  LEA.HI.X R5, R6, UR7, R21, 0x2, P0 ;  /* 0x0000000706057c11 */ /* 0x000fe200080f1415 */
[----:B------:R1:W4:Y:S04]  /*0700*/  LDG.E.STRONG.GPU R7, desc[UR4][R2.64] ;  /* 0x0000000402077981 */ /* 0x000328000c1ef900 */
[----:B------:R-:W4:Y:S01]  /*0710*/  LDG.E.STRONG.GPU R6, desc[UR4][R18.64] ;  /* 0x0000000412067981 */ /* 0x000f22000c1ef900 */
[----:B0-----:R-:W-:-:S03]  /*0720*/  LEA R14, P1, R20, UR6, 0x2 ;  /* 0x00000006140e7c11 */ /* 0x001fc6000f8210ff */
[----:B------:R-:W4:Y:S01]  /*0730*/  LDG.E.STRONG.GPU R5, desc[UR4][R4.64] ;  /* 0x0000000404057981 */ /* 0x000f22000c1ef900 */
[----:B------:R-:W-:Y:S02]  /*0740*/  LEA.HI.X R15, R20, UR7, R21, 0x2, P1 ;  /* 0x00000007140f7c11 */ /* 0x000fe400088f1415 */
[----:B------:R-:W-:-:S03]  /*0750*/  LOP3.LUT R20, R16, 0x1a, R17, 0xf6, !PT ;  /* 0x0000001a10147812 */ /* 0x000fc600078ef611 */
[----:B------:R0:W4:Y:S01]  /*0760*/  LDG.E.STRONG.GPU R4, desc[UR4][R14.64] ;  /* 0x000000040e047981 */ /* 0x000122000c1ef900 */
[----:B-1----:R-:W-:Y:S02]  /*0770*/  LEA R2, P0, R20, UR6, 0x2 ;  /* 0x0000000614027c11 */ /* 0x002fe4000f8010ff */
[----:B0-----:R-:W-:Y:S02]  /*0780*/  LOP3.LUT R14, R16, 0x1b, R17, 0xf6, !PT ;  /* 0x0000001b100e7812 */ /* 0x001fe400078ef611 */
[----:B------:R-:W-:Y:S02]  /*0790*/  LEA.HI.X R3, R20, UR7, R21, 0x2, P0 ;  /* 0x0000000714037c11 */ /* 0x000fe400080f1415 */
[----:B------:R-:W-:Y:S02]  /*07a0*/  LEA R18, P1, R14, UR6, 0x2 ;  /* 0x000000060e127c11 */ /* 0x000fe4000f8210ff */
[----:B------:R-:W-:Y:S02]  /*07b0*/  LOP3.LUT R20, R16, 0x1c, R17, 0xf6, !PT ;  /* 0x0000001c10147812 */ /* 0x000fe400078ef611 */
[----:B------:R-:W-:Y:S01]  /*07c0*/  LEA.HI.X R19, R14, UR7, R21, 0x2, P1 ;  /* 0x000000070e137c11 */ /* 0x000fe200088f1415 */
[----:B------:R-:W4:Y:S01]  /*07d0*/  LDG.E.STRONG.GPU R3, desc[UR4][R2.64] ;  /* 0x0000000402037981 */ /* 0x000f22000c1ef900 */
[----:B------:R-:W-:-:S04]  /*07e0*/  LEA R14, P0, R20, UR6, 0x2 ;  /* 0x00000006140e7c11 */ /* 0x000fc8000f8010ff */
[----:B------:R-:W-:Y:S01]  /*07f0*/  LEA.HI.X R15, R20, UR7, R21, 0x2, P0 ;  /* 0x00000007140f7c11 */ /* 0x000fe200080f1415 */
[----:B------:R0:W4:Y:S01]  /*0800*/  LDG.E.STRONG.GPU R2, desc[UR4][R18.64] ;  /* 0x0000000412027981 */ /* 0x000122000c1ef900 */
[----:B------:R-:W-:-:S04]  /*0810*/  LOP3.LUT R20, R16, 0x1e, R17, 0xf6, !PT ;  /* 0x0000001e10147812 */ /* 0x000fc800078ef611 */
[----:B------:R-:W4:Y:S01]  /*0820*/  LDG.E.STRONG.GPU R15, desc[UR4][R14.64] ;  /* 0x000000040e0f7981 */ /* 0x000f22000c1ef900 */
[----:B0-----:R-:W-:-:S04]  /*0830*/  LOP3.LUT R18, R16, 0x1d, R17, 0xf6, !PT ;  /* 0x0000001d10127812 */ /* 0x001fc800078ef611 */
[----:B------:R-:W-:-:S04]  /*0840*/  LEA R16, P0, R18, UR6, 0x2 ;  /* 0x0000000612107c11 */ /* 0x000fc8000f8010ff */
[----:B------:R-:W-:Y:S02]  /*0850*/  LEA.HI.X R17, R18, UR7, R21, 0x2, P0 ;  /* 0x0000000712117c11 */ /* 0x000fe400080f1415 */
[----:B------:R-:W-:-:S03]  /*0860*/  LEA R18, P0, R20, UR6, 0x2 ;  /* 0x0000000614127c11 */ /* 0x000fc6000f8010ff */
[----:B------:R-:W4:Y:S01]  /*0870*/  LDG.E.STRONG.GPU R16, desc[UR4][R16.64] ;  /* 0x0000000410107981 */ /* 0x000f22000c1ef900 */
[----:B------:R-:W-:Y:S02]  /*0880*/  LEA.HI.X R19, R20, UR7, R21, 0x2, P0 ;  /* 0x0000000714137c11 */ /* 0x000fe400080f1415 */
[----:B------:R-:W-:-:S04]  /*0890*/  LEA R20, P0, R29, UR6, 0x2 ;  /* 0x000000061d147c11 */ /* 0x000fc8000f8010ff */
[----:B------:R-:W4:Y:S01]  /*08a0*/  LDG.E.STRONG.GPU R19, desc[UR4][R18.64] ;  /* 0x0000000412137981 */ /* 0x000f22000c1ef900 */
[----:B------:R-:W-:-:S05]  /*08b0*/  LEA.HI.X R21, R29, UR7, R21, 0x2, P0 ;  /* 0x000000071d157c11 */ /* 0x000fca00080f1415 */
[----:B------:R-:W4:Y:S01]  /*08c0*/  LDG.E.STRONG.GPU R20, desc[UR4][R20.64] ;  /* 0x0000000414147981 */ /* 0x000f22000c1ef900 */
[----:B-----5:R-:W-:-:S04]  /*08d0*/  IADD3 R0, PT, PT, R27, R28, R0 ;  /* 0x0000001c1b007210 */ /* 0x020fc80007ffe000 */
[----:B------:R-:W-:-:S04]  /*08e0*/  IADD3 R0, PT, PT, R25, R26, R0 ;  /* 0x0000001a19007210 */ /* 0x000fc80007ffe000 */
[----:B------:R-:W-:-:S04]  /*08f0*/  IADD3 R0, PT, PT, R23, R24, R0 ;  /* 0x0000001817007210 */ /* 0x000fc80007ffe000 */
[----:B------:R-:W-:-:S04]  /*0900*/  IADD3 R0, PT, PT, R13, R22, R0 ;  /* 0x000000160d007210 */ /* 0x000fc80007ffe000 */
[----:B--2---:R-:W-:-:S04]  /*0910*/  IADD3 R0, PT, PT, R11, R12, R0 ;  /* 0x0000000c0b007210 */ /* 0x004fc80007ffe000 */
[----:B---3--:R-:W-:-:S04]  /*0920*/  IADD3 R0, PT, PT, R9, R10, R0 ;  /* 0x0000000a09007210 */ /* 0x008fc80007ffe000 */
[----:B----4-:R-:W-:-:S04]  /*0930*/  IADD3 R0, PT, PT, R7, R8, R0 ;  /* 0x0000000807007210 */ /* 0x010fc80007ffe000 */
[----:B------:R-:W-:-:S04]  /*0940*/  IADD3 R0, PT, PT, R5, R6, R0 ;  /* 0x0000000605007210 */ /* 0x000fc80007ffe000 */
[----:B------:R-:W-:-:S04]  /*0950*/  IADD3 R0, PT, PT, R3, R4, R0 ;  /* 0x0000000403007210 */ /* 0x000fc80007ffe000 */
[----:B------:R-:W-:-:S04]  /*0960*/  IADD3 R0, PT, PT, R15, R2, R0 ;  /* 0x000000020f007210 */ /* 0x000fc80007ffe000 */
[----:B------:R-:W-:-:S05]  /*0970*/  IADD3 R19, PT, PT, R19, R16, R0 ;  /* 0x0000001013137210 */ /* 0x000fca0007ffe000 */
[----:B------:R-:W-:-:S05]  /*0980*/  IMAD.IADD R19, R19, 0x1, R20 ;  /* 0x0000000113137824 */ /* 0x000fca00078e0214 */
[----:B------:R-:W-:-:S13]  /*0990*/  ISETP.NE.AND P0, PT, R19, RZ, PT ;  /* 0x000000ff1300720c */ /* 0x000fda0003f05270 */
[----:B------:R-:W-:Y:S05]  /*09a0*/  @!P0 EXIT ;  /* 0x000000000000894d */ /* 0x000fea0003800000 */
[----:B------:R-:W0:Y:S02]  /*09b0*/  LDC.64 R2, c[0x0][0x388] ;  /* 0x0000e200ff027b82 */ /* 0x000e240000000a00 */
[----:B0-----:R-:W-:Y:S01]  /*09c0*/  STG.E desc[UR4][R2.64], R19 ;  /* 0x0000001302007986 */ /* 0x001fe2000c101904 */
[----:B------:R-:W-:Y:S05]  /*09d0*/  EXIT ;  /* 0x000000000000794d */ /* 0x000fea0003800000 */
.L_x_0:
[----:B------:R-:W-:-:S00]  /*09e0*/  BRA `(.L_x_0) ;  /* 0xfffffffc00fc7947 */ /* 0x000fc0000383ffff */
[----:B------:R-:W-:-:S00]  /*09f0*/  NOP ;  /* 0x0000000000007918 */ /* 0x000fc00000000000 */
        /* <DEDUP_REMOVED lines=8> */
.L_x_1:


//--------------------- .nv.shared.reserved.0     --------------------------
	.section	.nv.shared.reserved.0,"aw",@nobits
	.weak		__nv_reservedSMEM_offset_0_alias
	.size		__nv_reservedSMEM_offset_0_alias, 0, 64
	.other		__nv_reservedSMEM_offset_0_alias,@"STO_CUDA_RESERVED_SHARED STV_DEFAULT"
__nv_reservedSMEM_offset_0_alias:
	.zero		0
	.zero		64


//--------------------- .nv.constant0._Z15flush_l2_kernelILi128EEvPKiPi --------------------------
	.section	.nv.constant0._Z15flush_l2_kernelILi128EEvPKiPi,"a",@progbits
	.sectionflags	@""
	.align	4
.nv.constant0._Z15flush_l2_kernelILi128EEvPKiPi:
	.zero		912


//--------------------- SYMBOLS --------------------------

	.type		.nv.reservedSmem.offset0,@object
	.size		.nv.reservedSmem.offset0,0x4
